//
// Generated by NVIDIA NVVM Compiler
//
// Compiler Build ID: CL-36424714
// Cuda compilation tools, release 13.0, V13.0.88
// Based on NVVM 20.0.0
//

.version 9.0
.target sm_100
.address_size 64

	// .globl	_Z11copySurfaceyyii

.visible .entry _Z11copySurfaceyyii(
	.param .u64 _Z11copySurfaceyyii_param_0,
	.param .u64 _Z11copySurfaceyyii_param_1,
	.param .u32 _Z11copySurfaceyyii_param_2,
	.param .u32 _Z11copySurfaceyyii_param_3
)
{
	.reg .pred 	%p<4>;
	.reg .b16 	%rs<9>;
	.reg .b32 	%r<14>;
	.reg .b64 	%rd<3>;

	ld.param.u64 	%rd1, [_Z11copySurfaceyyii_param_0];
	ld.param.u64 	%rd2, [_Z11copySurfaceyyii_param_1];
	ld.param.u32 	%r3, [_Z11copySurfaceyyii_param_2];
	ld.param.u32 	%r4, [_Z11copySurfaceyyii_param_3];
	mov.u32 	%r6, %ctaid.x;
	mov.u32 	%r7, %ntid.x;
	mov.u32 	%r8, %tid.x;
	mad.lo.s32 	%r1, %r6, %r7, %r8;
	mov.u32 	%r9, %ctaid.y;
	mov.u32 	%r10, %ntid.y;
	mov.u32 	%r11, %tid.y;
	mad.lo.s32 	%r12, %r9, %r10, %r11;
	setp.ge.u32 	%p1, %r1, %r3;
	setp.ge.u32 	%p2, %r12, %r4;
	or.pred  	%p3, %p1, %p2;
	@%p3 bra 	$L__BB0_2;
	shl.b32 	%r13, %r1, 2;
	suld.b.2d.v4.b8.trap {%rs1, %rs2, %rs3, %rs4}, [%rd1, {%r13, %r12}];
	and.b16  	%rs5, %rs1, 255;
	and.b16  	%rs6, %rs2, 255;
	and.b16  	%rs7, %rs3, 255;
	and.b16  	%rs8, %rs4, 255;
	sust.b.2d.v4.b8.trap 	[%rd2, {%r13, %r12}], {%rs5, %rs6, %rs7, %rs8};
$L__BB0_2:
	ret;

}
	// .globl	_Z16makeColorSurfaceyii6uchar4
.visible .entry _Z16makeColorSurfaceyii6uchar4(
	.param .u64 _Z16makeColorSurfaceyii6uchar4_param_0,
	.param .u32 _Z16makeColorSurfaceyii6uchar4_param_1,
	.param .u32 _Z16makeColorSurfaceyii6uchar4_param_2,
	.param .align 4 .b8 _Z16makeColorSurfaceyii6uchar4_param_3[4]
)
{
	.reg .pred 	%p<4>;
	.reg .b16 	%rs<9>;
	.reg .b32 	%r<19>;
	.reg .b64 	%rd<2>;

	ld.param.u32 	%r3, [_Z16makeColorSurfaceyii6uchar4_param_3];
	bfe.u32 	%r4, %r3, 24, 8;
	cvt.u16.u32 	%rs4, %r4;
	bfe.u32 	%r5, %r3, 16, 8;
	cvt.u16.u32 	%rs3, %r5;
	bfe.u32 	%r6, %r3, 8, 8;
	cvt.u16.u32 	%rs2, %r6;
	bfe.u32 	%r7, %r3, 0, 8;
	cvt.u16.u32 	%rs1, %r7;
	ld.param.u64 	%rd1, [_Z16makeColorSurfaceyii6uchar4_param_0];
	ld.param.u32 	%r8, [_Z16makeColorSurfaceyii6uchar4_param_1];
	ld.param.u32 	%r9, [_Z16makeColorSurfaceyii6uchar4_param_2];
	mov.u32 	%r11, %ctaid.x;
	mov.u32 	%r12, %ntid.x;
	mov.u32 	%r13, %tid.x;
	mad.lo.s32 	%r1, %r11, %r12, %r13;
	mov.u32 	%r14, %ctaid.y;
	mov.u32 	%r15, %ntid.y;
	mov.u32 	%r16, %tid.y;
	mad.lo.s32 	%r17, %r14, %r15, %r16;
	setp.ge.u32 	%p1, %r1, %r8;
	setp.ge.u32 	%p2, %r17, %r9;
	or.pred  	%p3, %p1, %p2;
	@%p3 bra 	$L__BB1_2;
	shl.b32 	%r18, %r1, 2;
	and.b16  	%rs5, %rs1, 255;
	and.b16  	%rs6, %rs2, 255;
	and.b16  	%rs7, %rs3, 255;
	and.b16  	%rs8, %rs4, 255;
	sust.b.2d.v4.b8.trap 	[%rd1, {%r18, %r17}], {%rs5, %rs6, %rs7, %rs8};
$L__BB1_2:
	ret;

}


// ===== COMPILED SASS (sm_100) =====

	.target	sm_100

	.elftype	@"ET_EXEC"


//--------------------- .note.nv.tkinfo           --------------------------
	.section	.note.nv.tkinfo,"",@"SHT_NOTE"
	.sectionflags	@"SHF_NOTE_NV_TKINFO"
	.tkinfo
        /*0018*/ 	.word	0x00000002
        /*0030*/ 	.string	""
        /*0030*/ 	.string	"ptxas"
        /*0030*/ 	.string	"Cuda compilation tools, release 13.0, V13.0.88"
        /*0030*/ 	.string	"Build cuda_13.0.r13.0/compiler.36424714_0"
        /*0030*/ 	.string	"-arch sm_100 -m 64 "



//--------------------- .note.nv.cuinfo           --------------------------
	.section	.note.nv.cuinfo,"",@"SHT_NOTE"
	.sectionflags	@"SHF_NOTE_NV_CUINFO"
        /*0018*/ 	.short	0x0002
        /*001a*/ 	.short	0x0064
        /*001c*/ 	.short	0x0082
	.zero		2


//--------------------- .nv.info                  --------------------------
	.section	.nv.info,"",@"SHT_CUDA_INFO"
	.align	4


	//----- nvinfo : EIATTR_REGCOUNT
	.align		4
        /*0000*/ 	.byte	0x04, 0x2f
        /*0002*/ 	.short	(.L_1 - .L_0)
	.align		4
.L_0:
        /*0004*/ 	.word	index@(_Z11copySurfaceyyii)
        /*0008*/ 	.word	0x00000008


	//----- nvinfo : EIATTR_FRAME_SIZE
	.align		4
.L_1:
        /*000c*/ 	.byte	0x04, 0x11
        /*000e*/ 	.short	(.L_3 - .L_2)
	.align		4
.L_2:
        /*0010*/ 	.word	index@(_Z11copySurfaceyyii)
        /*0014*/ 	.word	0x00000000


	//----- nvinfo : EIATTR_REGCOUNT
	.align		4
.L_3:
        /*0018*/ 	.byte	0x04, 0x2f
        /*001a*/ 	.short	(.L_5 - .L_4)
	.align		4
.L_4:
        /*001c*/ 	.word	index@(_Z16makeColorSurfaceyii6uchar4)
        /*0020*/ 	.word	0x00000008


	//----- nvinfo : EIATTR_FRAME_SIZE
	.align		4
.L_5:
        /*0024*/ 	.byte	0x04, 0x11
        /*0026*/ 	.short	(.L_7 - .L_6)
	.align		4
.L_6:
        /*0028*/ 	.word	index@(_Z16makeColorSurfaceyii6uchar4)
        /*002c*/ 	.word	0x00000000


	//----- nvinfo : EIATTR_MIN_STACK_SIZE
	.align		4
.L_7:
        /*0030*/ 	.byte	0x04, 0x12
        /*0032*/ 	.short	(.L_9 - .L_8)
	.align		4
.L_8:
        /*0034*/ 	.word	index@(_Z16makeColorSurfaceyii6uchar4)
        /*0038*/ 	.word	0x00000000


	//----- nvinfo : EIATTR_MIN_STACK_SIZE
	.align		4
.L_9:
        /*003c*/ 	.byte	0x04, 0x12
        /*003e*/ 	.short	(.L_11 - .L_10)
	.align		4
.L_10:
        /*0040*/ 	.word	index@(_Z11copySurfaceyyii)
        /*0044*/ 	.word	0x00000000
.L_11:


//--------------------- .nv.compat                --------------------------
	.section	.nv.compat,"",@"SHT_CUDA_COMPAT_INFO"
	.align	4
        /*0000*/ 	.byte	0x02, 0x09, 0x00, 0x00, 0x02, 0x02, 0x02, 0x00, 0x02, 0x05, 0x05, 0x00, 0x03, 0x07, 0x01, 0x01
        /*0010*/ 	.byte	0x02, 0x03, 0x00, 0x00, 0x02, 0x06, 0x01, 0x00, 0x04, 0x0b, 0x08, 0x00, 0x09, 0x00, 0x00, 0x00
        /*0020*/ 	.byte	0x00, 0x00, 0x00, 0x00


//--------------------- .nv.info._Z16makeColorSurfaceyii6uchar4 --------------------------
	.section	.nv.info._Z16makeColorSurfaceyii6uchar4,"",@"SHT_CUDA_INFO"
	.sectionflags	@""
	.align	4


	//----- nvinfo : EIATTR_CUDA_API_VERSION
	.align		4
        /*0000*/ 	.byte	0x04, 0x37
        /*0002*/ 	.short	(.L_13 - .L_12)
.L_12:
        /*0004*/ 	.word	0x00000082


	//----- nvinfo : EIATTR_KPARAM_INFO
	.align		4
.L_13:
        /*0008*/ 	.byte	0x04, 0x17
        /*000a*/ 	.short	(.L_15 - .L_14)
.L_14:
        /*000c*/ 	.word	0x00000000
        /*0010*/ 	.short	0x0003
        /*0012*/ 	.short	0x0010
        /*0014*/ 	.byte	0x00, 0xf0, 0x11, 0x00


	//----- nvinfo : EIATTR_KPARAM_INFO
	.align		4
.L_15:
        /*0018*/ 	.byte	0x04, 0x17
        /*001a*/ 	.short	(.L_17 - .L_16)
.L_16:
        /*001c*/ 	.word	0x00000000
        /*0020*/ 	.short	0x0002
        /*0022*/ 	.short	0x000c
        /*0024*/ 	.byte	0x00, 0xf0, 0x11, 0x00


	//----- nvinfo : EIATTR_KPARAM_INFO
	.align		4
.L_17:
        /*0028*/ 	.byte	0x04, 0x17
        /*002a*/ 	.short	(.L_19 - .L_18)
.L_18:
        /*002c*/ 	.word	0x00000000
        /*0030*/ 	.short	0x0001
        /*0032*/ 	.short	0x0008
        /*0034*/ 	.byte	0x00, 0xf0, 0x11, 0x00


	//----- nvinfo : EIATTR_KPARAM_INFO
	.align		4
.L_19:
        /*0038*/ 	.byte	0x04, 0x17
        /*003a*/ 	.short	(.L_21 - .L_20)
.L_20:
        /*003c*/ 	.word	0x00000000
        /*0040*/ 	.short	0x0000
        /*0042*/ 	.short	0x0000
        /*0044*/ 	.byte	0x00, 0xf0, 0x21, 0x00


	//----- nvinfo : EIATTR_SPARSE_MMA_MASK
	.align		4
.L_21:
        /*0048*/ 	.byte	0x03, 0x50
        /*004a*/ 	.short	0x0000


	//----- nvinfo : EIATTR_MAXREG_COUNT
	.align		4
        /*004c*/ 	.byte	0x03, 0x1b
        /*004e*/ 	.short	0x00ff


	//----- nvinfo : EIATTR_MERCURY_ISA_VERSION
	.align		4
        /*0050*/ 	.byte	0x03, 0x5f
        /*0052*/ 	.short	0x0101


	//----- nvinfo : EIATTR_VRC_CTA_INIT_COUNT
	.align		4
        /*0054*/ 	.byte	0x02, 0x4a
	.zero		1
	.zero		1


	//----- nvinfo : EIATTR_EXIT_INSTR_OFFSETS
	.align		4
        /*0058*/ 	.byte	0x04, 0x1c
        /*005a*/ 	.short	(.L_23 - .L_22)


	//   ....[0]....
.L_22:
        /*005c*/ 	.word	0x000000c0


	//   ....[1]....
        /*0060*/ 	.word	0x00000110


	//----- nvinfo : EIATTR_CBANK_PARAM_SIZE
	.align		4
.L_23:
        /*0064*/ 	.byte	0x03, 0x19
        /*0066*/ 	.short	0x0014


	//----- nvinfo : EIATTR_PARAM_CBANK
	.align		4
        /*0068*/ 	.byte	0x04, 0x0a
        /*006a*/ 	.short	(.L_25 - .L_24)
	.align		4
.L_24:
        /*006c*/ 	.word	index@(.nv.constant0._Z16makeColorSurfaceyii6uchar4)
        /*0070*/ 	.short	0x0380
        /*0072*/ 	.short	0x0014


	//----- nvinfo : EIATTR_SW_WAR
	.align		4
.L_25:
        /*0074*/ 	.byte	0x04, 0x36
        /*0076*/ 	.short	(.L_27 - .L_26)
.L_26:
        /*0078*/ 	.word	0x00000008
.L_27:


//--------------------- .nv.info._Z11copySurfaceyyii --------------------------
	.section	.nv.info._Z11copySurfaceyyii,"",@"SHT_CUDA_INFO"
	.sectionflags	@""
	.align	4


	//----- nvinfo : EIATTR_CUDA_API_VERSION
	.align		4
        /*0000*/ 	.byte	0x04, 0x37
        /*0002*/ 	.short	(.L_29 - .L_28)
.L_28:
        /*0004*/ 	.word	0x00000082


	//----- nvinfo : EIATTR_KPARAM_INFO
	.align		4
.L_29:
        /*0008*/ 	.byte	0x04, 0x17
        /*000a*/ 	.short	(.L_31 - .L_30)
.L_30:
        /*000c*/ 	.word	0x00000000
        /*0010*/ 	.short	0x0003
        /*0012*/ 	.short	0x0014
        /*0014*/ 	.byte	0x00, 0xf0, 0x11, 0x00


	//----- nvinfo : EIATTR_KPARAM_INFO
	.align		4
.L_31:
        /*0018*/ 	.byte	0x04, 0x17
        /*001a*/ 	.short	(.L_33 - .L_32)
.L_32:
        /*001c*/ 	.word	0x00000000
        /*0020*/ 	.short	0x0002
        /*0022*/ 	.short	0x0010
        /*0024*/ 	.byte	0x00, 0xf0, 0x11, 0x00


	//----- nvinfo : EIATTR_KPARAM_INFO
	.align		4
.L_33:
        /*0028*/ 	.byte	0x04, 0x17
        /*002a*/ 	.short	(.L_35 - .L_34)
.L_34:
        /*002c*/ 	.word	0x00000000
        /*0030*/ 	.short	0x0001
        /*0032*/ 	.short	0x0008
        /*0034*/ 	.byte	0x00, 0xf0, 0x21, 0x00


	//----- nvinfo : EIATTR_KPARAM_INFO
	.align		4
.L_35:
        /*0038*/ 	.byte	0x04, 0x17
        /*003a*/ 	.short	(.L_37 - .L_36)
.L_36:
        /*003c*/ 	.word	0x00000000
        /*0040*/ 	.short	0x0000
        /*0042*/ 	.short	0x0000
        /*0044*/ 	.byte	0x00, 0xf0, 0x21, 0x00


	//----- nvinfo : EIATTR_SPARSE_MMA_MASK
	.align		4
.L_37:
        /*0048*/ 	.byte	0x03, 0x50
        /*004a*/ 	.short	0x0000


	//----- nvinfo : EIATTR_MAXREG_COUNT
	.align		4
        /*004c*/ 	.byte	0x03, 0x1b
        /*004e*/ 	.short	0x00ff


	//----- nvinfo : EIATTR_MERCURY_ISA_VERSION
	.align		4
        /*0050*/ 	.byte	0x03, 0x5f
        /*0052*/ 	.short	0x0101


	//----- nvinfo : EIATTR_VRC_CTA_INIT_COUNT
	.align		4
        /*0054*/ 	.byte	0x02, 0x4a
	.zero		1
	.zero		1


	//----- nvinfo : EIATTR_EXIT_INSTR_OFFSETS
	.align		4
        /*0058*/ 	.byte	0x04, 0x1c
        /*005a*/ 	.short	(.L_39 - .L_38)


	//   ....[0]....
.L_38:
        /*005c*/ 	.word	0x000000c0


	//   ....[1]....
        /*0060*/ 	.word	0x00000120


	//----- nvinfo : EIATTR_CBANK_PARAM_SIZE
	.align		4
.L_39:
        /*0064*/ 	.byte	0x03, 0x19
        /*0066*/ 	.short	0x0018


	//----- nvinfo : EIATTR_PARAM_CBANK
	.align		4
        /*0068*/ 	.byte	0x04, 0x0a
        /*006a*/ 	.short	(.L_41 - .L_40)
	.align		4
.L_40:
        /*006c*/ 	.word	index@(.nv.constant0._Z11copySurfaceyyii)
        /*0070*/ 	.short	0x0380
        /*0072*/ 	.short	0x0018


	//----- nvinfo : EIATTR_SW_WAR
	.align		4
.L_41:
        /*0074*/ 	.byte	0x04, 0x36
        /*0076*/ 	.short	(.L_43 - .L_42)
.L_42:
        /*0078*/ 	.word	0x00000008
.L_43:


//--------------------- .nv.callgraph             --------------------------
	.section	.nv.callgraph,"",@"SHT_CUDA_CALLGRAPH"
	.align	4
	.sectionentsize	8
	.align		4
        /*0000*/ 	.word	0x00000000
	.align		4
        /*0004*/ 	.word	0xffffffff
	.align		4
        /*0008*/ 	.word	0x00000000
	.align		4
        /*000c*/ 	.word	0xfffffffe
	.align		4
        /*0010*/ 	.word	0x00000000
	.align		4
        /*0014*/ 	.word	0xfffffffd
	.align		4
        /*0018*/ 	.word	0x00000000
	.align		4
        /*001c*/ 	.word	0xfffffffc


//--------------------- .text._Z16makeColorSurfaceyii6uchar4 --------------------------
	.section	.text._Z16makeColorSurfaceyii6uchar4,"ax",@progbits
	.align	128
        .global         _Z16makeColorSurfaceyii6uchar4
        .type           _Z16makeColorSurfaceyii6uchar4,@function
        .size           _Z16makeColorSurfaceyii6uchar4,(.L_x_2 - _Z16makeColorSurfaceyii6uchar4)
        .other          _Z16makeColorSurfaceyii6uchar4,@"STO_CUDA_ENTRY STV_DEFAULT"
_Z16makeColorSurfaceyii6uchar4:
.text._Z16makeColorSurfaceyii6uchar4:
[----:B------:R-:W-:Y:S01]  /*0000*/  LDC R1, c[0x0][0x37c] ;  /* 0x0000df00ff017b82 */ /* 0x000fe20000000800 */
[----:B------:R-:W0:Y:S07]  /*0010*/  S2R R2, SR_TID.Y ;  /* 0x0000000000027919 */ /* 0x000e2e0000002200 */
[----:B------:R-:W1:Y:S01]  /*0020*/  LDC R0, c[0x0][0x360] ;  /* 0x0000d800ff007b82 */ /* 0x000e620000000800 */
[----:B------:R-:W2:Y:S01]  /*0030*/  LDCU.64 UR6, c[0x0][0x388] ;  /* 0x00007100ff0677ac */ /* 0x000ea20008000a00 */
[----:B------:R-:W1:Y:S06]  /*0040*/  S2R R5, SR_TID.X ;  /* 0x0000000000057919 */ /* 0x000e6c0000002100 */
[----:B------:R-:W0:Y:S08]  /*0050*/  S2UR UR5, SR_CTAID.Y ;  /* 0x00000000000579c3 */ /* 0x000e300000002600 */
[----:B------:R-:W0:Y:S08]  /*0060*/  LDC R3, c[0x0][0x364] ;  /* 0x0000d900ff037b82 */ /* 0x000e300000000800 */
[----:B------:R-:W1:Y:S01]  /*0070*/  S2UR UR4, SR_CTAID.X ;  /* 0x00000000000479c3 */ /* 0x000e620000002500 */
[----:B0-----:R-:W-:-:S05]  /*0080*/  IMAD R3, R3, UR5, R2 ;  /* 0x0000000503037c24 */ /* 0x001fca000f8e0202 */
[----:B--2---:R-:W-:Y:S01]  /*0090*/  ISETP.GE.U32.AND P0, PT, R3, UR7, PT ;  /* 0x0000000703007c0c */ /* 0x004fe2000bf06070 */
[----:B-1----:R-:W-:-:S05]  /*00a0*/  IMAD R0, R0, UR4, R5 ;  /* 0x0000000400007c24 */ /* 0x002fca000f8e0205 */
[----:B------:R-:W-:-:S13]  /*00b0*/  ISETP.GE.U32.OR P0, PT, R0, UR6, P0 ;  /* 0x0000000600007c0c */ /* 0x000fda0008706470 */
[----:B------:R-:W-:Y:S05]  /*00c0*/  @P0 EXIT ;  /* 0x000000000000094d */ /* 0x000fea0003800000 */
[----:B------:R-:W0:Y:S01]  /*00d0*/  LDC R4, c[0x0][0x390] ;  /* 0x0000e400ff047b82 */ /* 0x000e220000000800 */
[----:B------:R-:W0:Y:S01]  /*00e0*/  LDCU UR4, c[0x0][0x380] ;  /* 0x00007000ff0477ac */ /* 0x000e220008000800 */
[----:B------:R-:W-:-:S04]  /*00f0*/  SHF.L.U32 R2, R0, 0x2, RZ ;  /* 0x0000000200027819 */ /* 0x000fc800000006ff */
[----:B0-----:R0:W-:Y:S02]  /*0100*/  SUST.D.BA.2D.STRONG.SM.TRAP [R2], R4, UR4 ;  /* 0x70ff040402007f9d */ /* 0x0011e4000810a900 */
[----:B0-----:R-:W-:Y:S05]  /*0110*/  EXIT ;  /* 0x000000000000794d */ /* 0x001fea0003800000 */
.L_x_0:
[----:B------:R-:W-:-:S00]  /*0120*/  BRA `(.L_x_0) ;  /* 0xfffffffc00fc7947 */ /* 0x000fc0000383ffff */
[----:B------:R-:W-:-:S00]  /*0130*/  NOP ;  /* 0x0000000000007918 */ /* 0x000fc00000000000 */
        /* <DEDUP_REMOVED lines=12> */
.L_x_2:


//--------------------- .text._Z11copySurfaceyyii --------------------------
	.section	.text._Z11copySurfaceyyii,"ax",@progbits
	.align	128
        .global         _Z11copySurfaceyyii
        .type           _Z11copySurfaceyyii,@function
        .size           _Z11copySurfaceyyii,(.L_x_3 - _Z11copySurfaceyyii)
        .other          _Z11copySurfaceyyii,@"STO_CUDA_ENTRY STV_DEFAULT"
_Z11copySurfaceyyii:
.text._Z11copySurfaceyyii:
        /* <DEDUP_REMOVED lines=13> */
[----:B------:R-:W0:Y:S01]  /*00d0*/  LDCU UR4, c[0x0][0x380] ;  /* 0x00007000ff0477ac */ /* 0x000e220008000800 */
[----:B------:R-:W-:-:S04]  /*00e0*/  SHF.L.U32 R2, R0, 0x2, RZ ;  /* 0x0000000200027819 */ /* 0x000fc800000006ff */
[----:B0-----:R0:W5:Y:S02]  /*00f0*/  SULD.D.BA.2D.STRONG.SM.TRAP R0, [R2], UR4 ;  /* 0x70ff040002007f99 */ /* 0x00116400081ea900 */
[----:B0-----:R-:W0:Y:S02]  /*0100*/  LDCU UR4, c[0x0][0x388] ;  /* 0x00007100ff0477ac */ /* 0x001e240008000800 */
[----:B0----5:R0:W-:Y:S02]  /*0110*/  SUST.D.BA.2D.STRONG.SM.TRAP [R2], R0, UR4 ;  /* 0x70ff040002007f9d */ /* 0x0211e4000810a900 */
[----:B0-----:R-:W-:Y:S05]  /*0120*/  EXIT ;  /* 0x000000000000794d */ /* 0x001fea0003800000 */
.L_x_1:
        /* <DEDUP_REMOVED lines=13> */
.L_x_3:


//--------------------- .nv.shared.reserved.0     --------------------------
	.section	.nv.shared.reserved.0,"aw",@nobits
	.weak		__nv_reservedSMEM_offset_0_alias
	.size		__nv_reservedSMEM_offset_0_alias, 0, 64
	.other		__nv_reservedSMEM_offset_0_alias,@"STO_CUDA_RESERVED_SHARED STV_DEFAULT"
__nv_reservedSMEM_offset_0_alias:
	.zero		0
	.zero		64


//--------------------- .nv.constant0._Z16makeColorSurfaceyii6uchar4 --------------------------
	.section	.nv.constant0._Z16makeColorSurfaceyii6uchar4,"a",@progbits
	.sectionflags	@""
	.align	4
.nv.constant0._Z16makeColorSurfaceyii6uchar4:
	.zero		916


//--------------------- .nv.constant0._Z11copySurfaceyyii --------------------------
	.section	.nv.constant0._Z11copySurfaceyyii,"a",@progbits
	.sectionflags	@""
	.align	4
.nv.constant0._Z11copySurfaceyyii:
	.zero		920


//--------------------- SYMBOLS --------------------------

	.type		.nv.reservedSmem.offset0,@object
	.size		.nv.reservedSmem.offset0,0x4
